	.headerflags	@"EF_CUDA_TEXMODE_UNIFIED EF_CUDA_64BIT_ADDRESS EF_CUDA_ACCELERATORS EF_CUDA_SM90 EF_CUDA_VIRTUAL_SM(EF_CUDA_SM90)"
	.elftype	@"ET_EXEC"


//--------------------- .nv.info                  --------------------------
	.section	.nv.info,"",@"SHT_CUDA_INFO"
	.align	4


	//----- nvinfo : EIATTR_REGCOUNT
	.align		4
        /*0000*/ 	.byte	0x04, 0x2f
        /*0002*/ 	.short	(.L_3 - .L_2)
	.align		4
.L_2:
        /*0004*/ 	.word	index@(triton_poi_fused_add_div_sqrt_18)
        /*0008*/ 	.word	0x00000020


	//----- nvinfo : EIATTR_MIN_STACK_SIZE
	.align		4
.L_3:
        /*000c*/ 	.byte	0x04, 0x12
        /*000e*/ 	.short	(.L_5 - .L_4)
	.align		4
.L_4:
        /*0010*/ 	.word	index@(triton_poi_fused_add_div_sqrt_18)
        /*0014*/ 	.word	0x00000000


	//----- nvinfo : EIATTR_FRAME_SIZE
	.align		4
.L_5:
        /*0018*/ 	.byte	0x04, 0x11
        /*001a*/ 	.short	(.L_7 - .L_6)
	.align		4
.L_6:
        /*001c*/ 	.word	index@(triton_poi_fused_add_div_sqrt_18)
        /*0020*/ 	.word	0x00000000


	//----- nvinfo : EIATTR_MIN_STACK_SIZE
	.align		4
.L_7:
        /*0024*/ 	.byte	0x04, 0x12
        /*0026*/ 	.short	(.L_9 - .L_8)
	.align		4
.L_8:
        /*0028*/ 	.word	index@(triton_poi_fused_add_div_sqrt_18)
        /*002c*/ 	.word	0x00000000
.L_9:


//--------------------- .nv.info.triton_poi_fused_add_div_sqrt_18 --------------------------
	.section	.nv.info.triton_poi_fused_add_div_sqrt_18,"",@"SHT_CUDA_INFO"
	.sectionflags	@""
	.align	4


	//----- nvinfo : EIATTR_CUDA_API_VERSION
	.align		4
        /*0000*/ 	.byte	0x04, 0x37
        /*0002*/ 	.short	(.L_11 - .L_10)
.L_10:
        /*0004*/ 	.word	0x0000007c


	//----- nvinfo : EIATTR_KPARAM_INFO
	.align		4
.L_11:
        /*0008*/ 	.byte	0x04, 0x17
        /*000a*/ 	.short	(.L_13 - .L_12)
.L_12:
        /*000c*/ 	.word	0x00000000
        /*0010*/ 	.short	0x0004
        /*0012*/ 	.short	0x001c
        /*0014*/ 	.byte	0x00, 0xf0, 0x11, 0x00


	//----- nvinfo : EIATTR_KPARAM_INFO
	.align		4
.L_13:
        /*0018*/ 	.byte	0x04, 0x17
        /*001a*/ 	.short	(.L_15 - .L_14)
.L_14:
        /*001c*/ 	.word	0x00000000
        /*0020*/ 	.short	0x0003
        /*0022*/ 	.short	0x0018
        /*0024*/ 	.byte	0x00, 0xf0, 0x11, 0x00


	//----- nvinfo : EIATTR_KPARAM_INFO
	.align		4
.L_15:
        /*0028*/ 	.byte	0x04, 0x17
        /*002a*/ 	.short	(.L_17 - .L_16)
.L_16:
        /*002c*/ 	.word	0x00000000
        /*0030*/ 	.short	0x0002
        /*0032*/ 	.short	0x0010
        /*0034*/ 	.byte	0x00, 0xf4, 0x21, 0x00


	//----- nvinfo : EIATTR_KPARAM_INFO
	.align		4
.L_17:
        /*0038*/ 	.byte	0x04, 0x17
        /*003a*/ 	.short	(.L_19 - .L_18)
.L_18:
        /*003c*/ 	.word	0x00000000
        /*0040*/ 	.short	0x0001
        /*0042*/ 	.short	0x0008
        /*0044*/ 	.byte	0x00, 0xf4, 0x21, 0x00


	//----- nvinfo : EIATTR_KPARAM_INFO
	.align		4
.L_19:
        /*0048*/ 	.byte	0x04, 0x17
        /*004a*/ 	.short	(.L_21 - .L_20)
.L_20:
        /*004c*/ 	.word	0x00000000
        /*0050*/ 	.short	0x0000
        /*0052*/ 	.short	0x0000
        /*0054*/ 	.byte	0x00, 0xf4, 0x21, 0x00


	//----- nvinfo : EIATTR_SPARSE_MMA_MASK
	.align		4
.L_21:
        /*0058*/ 	.byte	0x03, 0x50
        /*005a*/ 	.short	0x0000


	//----- nvinfo : EIATTR_MAXREG_COUNT
	.align		4
        /*005c*/ 	.byte	0x03, 0x1b
        /*005e*/ 	.short	0x00ff


	//----- nvinfo : EIATTR_EXIT_INSTR_OFFSETS
	.align		4
        /*0060*/ 	.byte	0x04, 0x1c
        /*0062*/ 	.short	(.L_23 - .L_22)


	//   ....[0]....
.L_22:
        /*0064*/ 	.word	0x00001250


	//   ....[1]....
        /*0068*/ 	.word	0x00001270


	//----- nvinfo : EIATTR_REQNTID
	.align		4
.L_23:
        /*006c*/ 	.byte	0x04, 0x10
        /*006e*/ 	.short	(.L_25 - .L_24)
.L_24:
        /*0070*/ 	.word	0x00000100
        /*0074*/ 	.word	0x00000001
        /*0078*/ 	.word	0x00000001


	//----- nvinfo : EIATTR_CBANK_PARAM_SIZE
	.align		4
.L_25:
        /*007c*/ 	.byte	0x03, 0x19
        /*007e*/ 	.short	0x0020


	//----- nvinfo : EIATTR_PARAM_CBANK
	.align		4
        /*0080*/ 	.byte	0x04, 0x0a
        /*0082*/ 	.short	(.L_27 - .L_26)
	.align		4
.L_26:
        /*0084*/ 	.word	index@(.nv.constant0.triton_poi_fused_add_div_sqrt_18)
        /*0088*/ 	.short	0x0210
        /*008a*/ 	.short	0x0020


	//----- nvinfo : EIATTR_SW_WAR
	.align		4
.L_27:
        /*008c*/ 	.byte	0x04, 0x36
        /*008e*/ 	.short	(.L_29 - .L_28)
.L_28:
        /*0090*/ 	.word	0x00000008
.L_29:


//--------------------- .nv.callgraph             --------------------------
	.section	.nv.callgraph,"",@"SHT_CUDA_CALLGRAPH"
	.align	4
	.sectionentsize	8
	.align		4
        /*0000*/ 	.word	0x00000000
	.align		4
        /*0004*/ 	.word	0xffffffff
	.align		4
        /*0008*/ 	.word	0x00000000
	.align		4
        /*000c*/ 	.word	0xfffffffe
	.align		4
        /*0010*/ 	.word	0x00000000
	.align		4
        /*0014*/ 	.word	0xfffffffd
	.align		4
        /*0018*/ 	.word	0x00000000
	.align		4
        /*001c*/ 	.word	0xfffffffc


//--------------------- .nv.constant4             --------------------------
	.section	.nv.constant4,"a",@progbits
	.align	8
	.align		8
.nv.constant4:
        /*0000*/ 	.dword	_$_str
	.align		8
        /*0008*/ 	.dword	_$_str_$_2


//--------------------- .text.triton_poi_fused_add_div_sqrt_18 --------------------------
	.section	.text.triton_poi_fused_add_div_sqrt_18,"ax",@progbits
	.sectionflags	@"SHF_BARRIERS=1"
	.align	128
        .global         triton_poi_fused_add_div_sqrt_18
        .type           triton_poi_fused_add_div_sqrt_18,@function
        .size           triton_poi_fused_add_div_sqrt_18,(.L_x_1 - triton_poi_fused_add_div_sqrt_18)
        .other          triton_poi_fused_add_div_sqrt_18,@"STO_CUDA_ENTRY STV_DEFAULT"
triton_poi_fused_add_div_sqrt_18:
.text.triton_poi_fused_add_div_sqrt_18:
[----:B------:R-:W0:Y:S01]  /*0000*/  LDC R1, c[0x0][0x28] ;  /* 0x00000a00ff017b82 */ /* 0x000e220000000800 */
[----:B------:R-:W1:Y:S07]  /*0010*/  S2R R0, SR_TID.X ;  /* 0x0000000000007919 */ /* 0x000e6e0000002100 */
[----:B------:R-:W2:Y:S01]  /*0020*/  LDC.64 R28, c[0x0][0x210] ;  /* 0x00008400ff1c7b82 */ /* 0x000ea20000000a00 */
[----:B------:R-:W-:Y:S01]  /*0030*/  CS2R R10, SRZ ;  /* 0x00000000000a7805 */ /* 0x000fe2000001ff00 */
[----:B------:R-:W-:Y:S01]  /*0040*/  ULDC.64 UR6, c[0x0][0x208] ;  /* 0x0000820000067ab9 */ /* 0x000fe20000000a00 */
[----:B------:R-:W3:Y:S01]  /*0050*/  S2R R2, SR_CTAID.Y ;  /* 0x0000000000027919 */ /* 0x000ee20000002600 */
[----:B------:R-:W4:Y:S04]  /*0060*/  S2R R23, SR_CTAID.X ;  /* 0x0000000000177919 */ /* 0x000f280000002500 */
[----:B------:R-:W5:Y:S01]  /*0070*/  S2UR UR5, SR_CgaCtaId ;  /* 0x00000000000579c3 */ /* 0x000f620000008800 */
[----:B-1----:R-:W-:-:S02]  /*0080*/  SHF.L.U32 R3, R0, 0x2, RZ ;  /* 0x0000000200037819 */ /* 0x002fc400000006ff */
[----:B------:R-:W-:Y:S02]  /*0090*/  SHF.R.U32.HI R4, RZ, 0x6, R0 ;  /* 0x00000006ff047819 */ /* 0x000fe40000011600 */
[--C-:B---3--:R-:W-:Y:S02]  /*00a0*/  SHF.R.S32.HI R21, RZ, 0x17, R2.reuse ;  /* 0x00000017ff157819 */ /* 0x108fe40000011402 */
[----:B------:R-:W-:Y:S02]  /*00b0*/  LOP3.LUT R5, R3, 0xfc, RZ, 0xc0, !PT ;  /* 0x000000fc03057812 */ /* 0x000fe400078ec0ff */
[----:B------:R-:W-:Y:S01]  /*00c0*/  SGXT R21, R21, 0x1 ;  /* 0x000000011515781a */ /* 0x000fe20000000200 */
[----:B----4-:R-:W-:Y:S01]  /*00d0*/  IMAD.SHL.U32 R23, R23, 0x10, RZ ;  /* 0x0000001017177824 */ /* 0x010fe200078e00ff */
[----:B------:R-:W-:Y:S02]  /*00e0*/  PRMT R6, R5, 0x6540, R2 ;  /* 0x0000654005067816 */ /* 0x000fe40000000002 */
[----:B------:R-:W-:-:S02]  /*00f0*/  SGXT.U32 R4, R4, 0x2 ;  /* 0x000000020404781a */ /* 0x000fc40000000000 */
[----:B------:R-:W-:-:S04]  /*0100*/  LEA.HI R5, R21, R6, RZ, 0x8 ;  /* 0x0000000615057211 */ /* 0x000fc800078f40ff */
[C---:B------:R-:W-:Y:S02]  /*0110*/  SHF.L.U32 R8, R5.reuse, 0x8, RZ ;  /* 0x0000000805087819 */ /* 0x040fe400000006ff */
[----:B------:R-:W-:Y:S02]  /*0120*/  LOP3.LUT R7, R5, 0xffffff00, RZ, 0xc0, !PT ;  /* 0xffffff0005077812 */ /* 0x000fe400078ec0ff */
[----:B------:R-:W-:Y:S02]  /*0130*/  LOP3.LUT R8, R8, 0xffff0000, RZ, 0xc0, !PT ;  /* 0xffff000008087812 */ /* 0x000fe400078ec0ff */
[----:B------:R-:W-:Y:S02]  /*0140*/  LOP3.LUT R5, R23, R4, RZ, 0xfc, !PT ;  /* 0x0000000417057212 */ /* 0x000fe400078efcff */
[----:B------:R-:W-:Y:S02]  /*0150*/  IADD3 R14, R8, R6, -R7 ;  /* 0x00000006080e7210 */ /* 0x000fe40007ffe807 */
[----:B------:R-:W-:-:S02]  /*0160*/  CS2R R8, SRZ ;  /* 0x0000000000087805 */ /* 0x000fc4000001ff00 */
[C---:B------:R-:W-:Y:S01]  /*0170*/  ISETP.GE.AND P0, PT, R5.reuse, 0x100, PT ;  /* 0x000001000500780c */ /* 0x040fe20003f06270 */
[----:B------:R-:W-:-:S04]  /*0180*/  IMAD R7, R5, 0x100, R14 ;  /* 0x0000010005077824 */ /* 0x000fc800078e020e */
[----:B--2---:R-:W-:Y:S01]  /*0190*/  IMAD.WIDE R6, R7, 0x4, R28 ;  /* 0x0000000407067825 */ /* 0x004fe200078e021c */
[----:B------:R-:W-:-:S07]  /*01a0*/  UMOV UR4, 0x400 ;  /* 0x0000040000047882 */ /* 0x000fce0000000000 */
[----:B------:R1:W2:Y:S01]  /*01b0*/  @!P0 LDG.E.EL.128 R8, desc[UR6][R6.64] ;  /* 0x0000000606088981 */ /* 0x0002a2000c2e1d00 */
[----:B------:R-:W-:Y:S01]  /*01c0*/  SHF.R.U32.HI R5, RZ, 0x2, R0 ;  /* 0x00000002ff057819 */ /* 0x000fe20000011600 */
[----:B-----5:R-:W-:Y:S01]  /*01d0*/  UPRMT UR4, UR5, 0x654, UR4 ;  /* 0x0000065405047896 */ /* 0x020fe20008000004 */
[----:B------:R-:W-:Y:S02]  /*01e0*/  LOP3.LUT R12, R23, 0x4, R4, 0xfe, !PT ;  /* 0x00000004170c7812 */ /* 0x000fe400078efe04 */
[----:B------:R-:W-:Y:S02]  /*01f0*/  SGXT.U32 R5, R5, 0x6 ;  /* 0x000000060505781a */ /* 0x000fe40000000000 */
[----:B------:R-:W-:Y:S02]  /*0200*/  LOP3.LUT R27, R23, 0x8, R4, 0xfe, !PT ;  /* 0x00000008171b7812 */ /* 0x000fe400078efe04 */
[----:B------:R-:W-:Y:S01]  /*0210*/  LOP3.LUT R13, R23, 0xc, R4, 0xfe, !PT ;  /* 0x0000000c170d7812 */ /* 0x000fe200078efe04 */
[----:B-1----:R-:W-:Y:S01]  /*0220*/  IMAD.SHL.U32 R6, R0, 0x40, RZ ;  /* 0x0000004000067824 */ /* 0x002fe200078e00ff */
[----:B------:R-:W-:-:S02]  /*0230*/  ISETP.GE.AND P0, PT, R12, 0x100, PT ;  /* 0x000001000c00780c */ /* 0x000fc40003f06270 */
[----:B------:R-:W-:Y:S02]  /*0240*/  PRMT R2, R5, 0x6540, R2 ;  /* 0x0000654005027816 */ /* 0x000fe40000000002 */
[----:B------:R-:W-:Y:S02]  /*0250*/  LOP3.LUT R17, R6, 0xfc0, RZ, 0xc0, !PT ;  /* 0x00000fc006117812 */ /* 0x000fe400078ec0ff */
[----:B------:R-:W-:Y:S02]  /*0260*/  LEA R5, R12, R14, 0x8 ;  /* 0x0000000e0c057211 */ /* 0x000fe400078e40ff */
[C---:B------:R-:W-:Y:S02]  /*0270*/  LOP3.LUT R20, R17.reuse, R4, RZ, 0xfc, !PT ;  /* 0x0000000411147212 */ /* 0x040fe400078efcff */
[C---:B------:R-:W-:Y:S02]  /*0280*/  LOP3.LUT R4, R17.reuse, 0x10, RZ, 0xfc, !PT ;  /* 0x0000001011047812 */ /* 0x040fe400078efcff */
[----:B------:R-:W-:-:S02]  /*0290*/  LEA.HI R19, R17, UR4, RZ, 0x1e ;  /* 0x0000000411137c11 */ /* 0x000fc4000f8ff0ff */
[C---:B------:R-:W-:Y:S02]  /*02a0*/  LOP3.LUT R6, R17.reuse, 0x20, RZ, 0xfc, !PT ;  /* 0x0000002011067812 */ /* 0x040fe400078efcff */
[----:B------:R-:W-:Y:S02]  /*02b0*/  LOP3.LUT R16, R17, 0x30, RZ, 0xfc, !PT ;  /* 0x0000003011107812 */ /* 0x000fe400078efcff */
[C---:B------:R-:W-:Y:S01]  /*02c0*/  ISETP.GE.AND P1, PT, R27.reuse, 0x100, PT ;  /* 0x000001001b00780c */ /* 0x040fe20003f26270 */
[----:B------:R-:W-:Y:S01]  /*02d0*/  IMAD R27, R27, 0x100, R14 ;  /* 0x000001001b1b7824 */ /* 0x000fe200078e020e */
[----:B------:R-:W-:Y:S01]  /*02e0*/  LEA.HI R17, R4, UR4, RZ, 0x1e ;  /* 0x0000000404117c11 */ /* 0x000fe2000f8ff0ff */
[----:B------:R-:W-:Y:S01]  /*02f0*/  IMAD.WIDE R4, R5, 0x4, R28 ;  /* 0x0000000405047825 */ /* 0x000fe200078e021c */
[----:B------:R-:W-:Y:S02]  /*0300*/  LEA R24, R20, R19, 0x2 ;  /* 0x0000001314187211 */ /* 0x000fe400078e10ff */
[----:B------:R-:W-:Y:S01]  /*0310*/  LEA.HI R25, R6, UR4, RZ, 0x1e ;  /* 0x0000000406197c11 */ /* 0x000fe2000f8ff0ff */
[----:B------:R-:W-:Y:S01]  /*0320*/  IMAD R22, R20, 0x4, R17 ;  /* 0x0000000414167824 */ /* 0x000fe200078e0211 */
[----:B------:R-:W-:Y:S01]  /*0330*/  LEA.HI R19, R16, UR4, RZ, 0x1e ;  /* 0x0000000410137c11 */ /* 0x000fe2000f8ff0ff */
[----:B------:R-:W-:Y:S01]  /*0340*/  IMAD.WIDE R26, R27, 0x4, R28 ;  /* 0x000000041b1a7825 */ /* 0x000fe200078e021c */
[----:B------:R-:W-:-:S02]  /*0350*/  ISETP.GE.AND P2, PT, R13, 0x100, PT ;  /* 0x000001000d00780c */ /* 0x000fc40003f46270 */
[----:B------:R-:W-:Y:S02]  /*0360*/  LEA R7, R13, R14, 0x8 ;  /* 0x0000000e0d077211 */ /* 0x000fe400078e40ff */
[----:B------:R-:W-:Y:S02]  /*0370*/  CS2R R12, SRZ ;  /* 0x00000000000c7805 */ /* 0x000fe4000001ff00 */
[----:B------:R-:W-:Y:S02]  /*0380*/  CS2R R14, SRZ ;  /* 0x00000000000e7805 */ /* 0x000fe4000001ff00 */
[C---:B------:R-:W-:Y:S01]  /*0390*/  LEA R25, R20.reuse, R25, 0x2 ;  /* 0x0000001914197211 */ /* 0x040fe200078e10ff */
[----:B------:R-:W-:Y:S01]  /*03a0*/  IMAD R20, R20, 0x4, R19 ;  /* 0x0000000414147824 */ /* 0x000fe200078e0213 */
[----:B------:R-:W-:Y:S02]  /*03b0*/  CS2R R16, SRZ ;  /* 0x0000000000107805 */ /* 0x000fe4000001ff00 */
[----:B------:R-:W-:Y:S01]  /*03c0*/  CS2R R18, SRZ ;  /* 0x0000000000127805 */ /* 0x000fe2000001ff00 */
[----:B------:R-:W-:Y:S01]  /*03d0*/  IMAD.WIDE R28, R7, 0x4, R28 ;  /* 0x00000004071c7825 */ /* 0x000fe200078e021c */
[----:B------:R1:W3:Y:S01]  /*03e0*/  @!P0 LDG.E.EL.128 R12, desc[UR6][R4.64] ;  /* 0x00000006040c8981 */ /* 0x0002e2000c2e1d00 */
[----:B------:R-:W-:-:S03]  /*03f0*/  CS2R R6, SRZ ;  /* 0x0000000000067805 */ /* 0x000fc6000001ff00 */
[----:B------:R4:W5:Y:S01]  /*0400*/  @!P1 LDG.E.EL.128 R16, desc[UR6][R26.64] ;  /* 0x000000061a109981 */ /* 0x000962000c2e1d00 */
[----:B-1----:R-:W-:Y:S01]  /*0410*/  CS2R R4, SRZ ;  /* 0x0000000000047805 */ /* 0x002fe2000001ff00 */
[----:B----4-:R-:W1:Y:S05]  /*0420*/  LDC.64 R26, c[0x0][0x218] ;  /* 0x00008600ff1a7b82 */ /* 0x010e6a0000000a00 */
[----:B------:R4:W5:Y:S01]  /*0430*/  @!P2 LDG.E.EL.128 R4, desc[UR6][R28.64] ;  /* 0x000000061c04a981 */ /* 0x000962000c2e1d00 */
[----:B------:R-:W-:-:S04]  /*0440*/  LOP3.LUT R23, R23, 0xc, R3, 0xf8, !PT ;  /* 0x0000000c17177812 */ /* 0x000fc800078ef803 */
[----:B------:R-:W-:Y:S02]  /*0450*/  ISETP.GE.AND P0, PT, R23, 0x100, PT ;  /* 0x000001001700780c */ /* 0x000fe40003f06270 */
[----:B----4-:R-:W-:Y:S01]  /*0460*/  LOP3.LUT R28, R2, 0x40, RZ, 0xfc, !PT ;  /* 0x00000040021c7812 */ /* 0x010fe200078efcff */
[----:B--2---:R2:W-:Y:S04]  /*0470*/  STS [R24], R8 ;  /* 0x0000000818007388 */ /* 0x0045e80000000800 */
[----:B------:R-:W-:Y:S04]  /*0480*/  STS [R22+0x40], R9 ;  /* 0x0000400916007388 */ /* 0x000fe80000000800 */
[----:B------:R-:W-:Y:S04]  /*0490*/  STS [R25+0x80], R10 ;  /* 0x0000800a19007388 */ /* 0x000fe80000000800 */
[----:B------:R-:W-:Y:S01]  /*04a0*/  STS [R20+0xc0], R11 ;  /* 0x0000c00b14007388 */ /* 0x000fe20000000800 */
[----:B--2---:R-:W-:-:S04]  /*04b0*/  LEA.HI R8, R21, R2, RZ, 0x8 ;  /* 0x0000000215087211 */ /* 0x004fc800078f40ff */
[----:B------:R-:W-:Y:S01]  /*04c0*/  LOP3.LUT R8, R8, 0xffffff00, RZ, 0xc0, !PT ;  /* 0xffffff0008087812 */ /* 0x000fe200078ec0ff */
[----:B---3--:R-:W-:Y:S04]  /*04d0*/  STS [R24+0x10], R12 ;  /* 0x0000100c18007388 */ /* 0x008fe80000000800 */
[----:B------:R2:W-:Y:S04]  /*04e0*/  STS [R22+0x50], R13 ;  /* 0x0000500d16007388 */ /* 0x0005e80000000800 */
[----:B------:R-:W-:Y:S04]  /*04f0*/  STS [R25+0x90], R14 ;  /* 0x0000900e19007388 */ /* 0x000fe80000000800 */
[----:B------:R-:W-:Y:S04]  /*0500*/  STS [R20+0xd0], R15 ;  /* 0x0000d00f14007388 */ /* 0x000fe80000000800 */
[----:B-----5:R-:W-:Y:S04]  /*0510*/  STS [R24+0x20], R16 ;  /* 0x0000201018007388 */ /* 0x020fe80000000800 */
[----:B------:R1:W-:Y:S04]  /*0520*/  STS [R22+0x60], R17 ;  /* 0x0000601116007388 */ /* 0x0003e80000000800 */
[----:B------:R-:W-:Y:S04]  /*0530*/  STS [R25+0xa0], R18 ;  /* 0x0000a01219007388 */ /* 0x000fe80000000800 */
[----:B------:R-:W-:Y:S04]  /*0540*/  STS [R20+0xe0], R19 ;  /* 0x0000e01314007388 */ /* 0x000fe80000000800 */
[----:B------:R3:W-:Y:S04]  /*0550*/  STS [R24+0x30], R4 ;  /* 0x0000300418007388 */ /* 0x0007e80000000800 */
[----:B------:R4:W-:Y:S04]  /*0560*/  STS [R22+0x70], R5 ;  /* 0x0000700516007388 */ /* 0x0009e80000000800 */
[----:B------:R-:W-:Y:S04]  /*0570*/  STS [R25+0xb0], R6 ;  /* 0x0000b00619007388 */ /* 0x000fe80000000800 */
[----:B------:R5:W-:Y:S01]  /*0580*/  STS [R20+0xf0], R7 ;  /* 0x0000f00714007388 */ /* 0x000be20000000800 */
[----:B--2---:R-:W-:-:S02]  /*0590*/  IADD3 R13, R23, R8, RZ ;  /* 0x00000008170d7210 */ /* 0x004fc40007ffe0ff */
[----:B------:R-:W-:Y:S02]  /*05a0*/  CS2R R8, SRZ ;  /* 0x0000000000087805 */ /* 0x000fe4000001ff00 */
[----:B------:R-:W-:Y:S01]  /*05b0*/  CS2R R10, SRZ ;  /* 0x00000000000a7805 */ /* 0x000fe2000001ff00 */
[----:B-1----:R-:W-:Y:S01]  /*05c0*/  IMAD.WIDE R16, R13, 0x4, R26 ;  /* 0x000000040d107825 */ /* 0x002fe200078e021a */
[----:B------:R-:W-:Y:S06]  /*05d0*/  BAR.SYNC.DEFER_BLOCKING 0x0 ;  /* 0x0000000000007b1d */ /* 0x000fec0000010000 */
[----:B------:R1:W2:Y:S01]  /*05e0*/  @!P0 LDG.E.EL.128 R8, desc[UR6][R16.64] ;  /* 0x0000000610088981 */ /* 0x0002a2000c2e1d00 */
[----:B---3--:R-:W-:-:S04]  /*05f0*/  LEA.HI R4, R21, R28, RZ, 0x8 ;  /* 0x0000001c15047211 */ /* 0x008fc800078f40ff */
[----:B------:R-:W-:Y:S02]  /*0600*/  LOP3.LUT R4, R4, 0xffffff00, RZ, 0xc0, !PT ;  /* 0xffffff0004047812 */ /* 0x000fe400078ec0ff */
[----:B------:R-:W-:Y:S02]  /*0610*/  CS2R R12, SRZ ;  /* 0x00000000000c7805 */ /* 0x000fe4000001ff00 */
[----:B------:R-:W-:Y:S01]  /*0620*/  CS2R R14, SRZ ;  /* 0x00000000000e7805 */ /* 0x000fe2000001ff00 */
[----:B------:R-:W-:-:S04]  /*0630*/  IMAD.IADD R19, R23, 0x1, R4 ;  /* 0x0000000117137824 */ /* 0x000fc800078e0204 */
[----:B------:R-:W-:-:S05]  /*0640*/  IMAD.WIDE R18, R19, 0x4, R26 ;  /* 0x0000000413127825 */ /* 0x000fca00078e021a */
[----:B------:R3:W2:Y:S01]  /*0650*/  @!P0 LDG.E.EL.128 R12, desc[UR6][R18.64] ;  /* 0x00000006120c8981 */ /* 0x0006a2000c2e1d00 */
[----:B------:R-:W-:-:S04]  /*0660*/  LOP3.LUT R24, R2, 0x80, RZ, 0xfc, !PT ;  /* 0x0000008002187812 */ /* 0x000fc800078efcff */
[----:B------:R-:W-:-:S04]  /*0670*/  LEA.HI R4, R21, R24, RZ, 0x8 ;  /* 0x0000001815047211 */ /* 0x000fc800078f40ff */
[----:B------:R-:W-:-:S04]  /*0680*/  LOP3.LUT R4, R4, 0xffffff00, RZ, 0xc0, !PT ;  /* 0xffffff0004047812 */ /* 0x000fc800078ec0ff */
[----:B-1----:R-:W-:Y:S02]  /*0690*/  IADD3 R17, R23, R4, RZ ;  /* 0x0000000417117210 */ /* 0x002fe40007ffe0ff */
[----:B----4-:R-:W-:Y:S02]  /*06a0*/  CS2R R4, SRZ ;  /* 0x0000000000047805 */ /* 0x010fe4000001ff00 */
[----:B-----5:R-:W-:Y:S01]  /*06b0*/  CS2R R6, SRZ ;  /* 0x0000000000067805 */ /* 0x020fe2000001ff00 */
[----:B------:R-:W-:-:S05]  /*06c0*/  IMAD.WIDE R16, R17, 0x4, R26 ;  /* 0x0000000411107825 */ /* 0x000fca00078e021a */
[----:B------:R1:W4:Y:S01]  /*06d0*/  @!P0 LDG.E.EL.128 R4, desc[UR6][R16.64] ;  /* 0x0000000610048981 */ /* 0x000322000c2e1d00 */
[----:B------:R-:W-:-:S04]  /*06e0*/  LOP3.LUT R22, R2, 0xc0, RZ, 0xfc, !PT ;  /* 0x000000c002167812 */ /* 0x000fc800078efcff */
[----:B------:R-:W-:-:S04]  /*06f0*/  LEA.HI R21, R21, R22, RZ, 0x8 ;  /* 0x0000001615157211 */ /* 0x000fc800078f40ff */
[----:B---3--:R-:W-:-:S04]  /*0700*/  LOP3.LUT R18, R21, 0xffffff00, RZ, 0xc0, !PT ;  /* 0xffffff0015127812 */ /* 0x008fc800078ec0ff */
[----:B------:R-:W-:Y:S02]  /*0710*/  IADD3 R19, R23, R18, RZ ;  /* 0x0000001217137210 */ /* 0x000fe40007ffe0ff */
[----:B-1----:R-:W-:-:S03]  /*0720*/  CS2R R16, SRZ ;  /* 0x0000000000107805 */ /* 0x002fc6000001ff00 */
[----:B------:R-:W-:Y:S01]  /*0730*/  IMAD.WIDE R26, R19, 0x4, R26 ;  /* 0x00000004131a7825 */ /* 0x000fe200078e021a */
[----:B------:R-:W-:-:S06]  /*0740*/  CS2R R18, SRZ ;  /* 0x0000000000127805 */ /* 0x000fcc000001ff00 */
[----:B------:R1:W3:Y:S01]  /*0750*/  @!P0 LDG.E.EL.128 R16, desc[UR6][R26.64] ;  /* 0x000000061a108981 */ /* 0x0002e2000c2e1d00 */
[----:B------:R-:W-:Y:S02]  /*0760*/  LOP3.LUT R0, R0, 0xfc, RZ, 0xc0, !PT ;  /* 0x000000fc00007812 */ /* 0x000fe400078ec0ff */
[----:B------:R-:W-:-:S03]  /*0770*/  LOP3.LUT R3, R3, 0x3fc, RZ, 0xc0, !PT ;  /* 0x000003fc03037812 */ /* 0x000fc600078ec0ff */
[----:B------:R-:W-:-:S05]  /*0780*/  VIADD R0, R0, UR4 ;  /* 0x0000000400007c36 */ /* 0x000fca0008000000 */
[----:B------:R-:W-:Y:S02]  /*0790*/  LEA R25, R3, R0, 0x2 ;  /* 0x0000000003197211 */ /* 0x000fe400078e10ff */
[-C--:B------:R-:W-:Y:S02]  /*07a0*/  LEA R20, R2, R23.reuse, 0x8 ;  /* 0x0000001702147211 */ /* 0x080fe400078e40ff */
[-C--:B------:R-:W-:Y:S01]  /*07b0*/  LEA R2, R24, R23.reuse, 0x8 ;  /* 0x0000001718027211 */ /* 0x080fe200078e40ff */
[----:B------:R-:W-:Y:S01]  /*07c0*/  IMAD R0, R28, 0x100, R23 ;  /* 0x000001001c007824 */ /* 0x000fe200078e0217 */
[----:B------:R-:W-:Y:S01]  /*07d0*/  LEA R23, R22, R23, 0x8 ;  /* 0x0000001716177211 */ /* 0x000fe200078e40ff */
[----:B--2---:R-:W-:Y:S01]  /*07e0*/  FADD R29, R8, 9.9999997171806853657e-10 ;  /* 0x3089705f081d7421 */ /* 0x004fe20000000000 */
[----:B------:R-:W-:Y:S01]  /*07f0*/  FADD R9, R9, 9.9999997171806853657e-10 ;  /* 0x3089705f09097421 */ /* 0x000fe20000000000 */
[----:B------:R-:W2:Y:S04]  /*0800*/  LDS R8, [R25] ;  /* 0x0000000019087984 */ /* 0x000ea80000000800 */
[----:B------:R-:W5:Y:S08]  /*0810*/  MUFU.SQRT R29, R29 ;  /* 0x0000001d001d7308 */ /* 0x000f700000002000 */
[----:B-1----:R1:W1:Y:S01]  /*0820*/  MUFU.SQRT R26, R9 ;  /* 0x00000009001a7308 */ /* 0x0022620000002000 */
[----:B-----5:R-:W-:Y:S01]  /*0830*/  FADD R21, R29, 1.00000001335143196e-10 ;  /* 0x2edbe6ff1d157421 */ /* 0x020fe20000000000 */
[----:B-1----:R-:W1:Y:S04]  /*0840*/  LDS R9, [R25+0x4] ;  /* 0x0000040019097984 */ /* 0x002e680000000800 */
[----:B------:R-:W-:Y:S01]  /*0850*/  FSETP.GT.AND P1, PT, R21, 8.50705917302346158658e+37, PT ;  /* 0x7e8000001500780b */ /* 0x000fe20003f24000 */
[----:B0-----:R-:W-:-:S05]  /*0860*/  FADD R24, R26, 1.00000001335143196e-10 ;  /* 0x2edbe6ff1a187421 */ /* 0x001fca0000000000 */
[----:B------:R-:W-:Y:S01]  /*0870*/  FSETP.GT.AND P2, PT, R24, 8.50705917302346158658e+37, PT ;  /* 0x7e8000001800780b */ /* 0x000fe20003f44000 */
[----:B------:R-:W-:Y:S02]  /*0880*/  FADD R22, R10, 9.9999997171806853657e-10 ;  /* 0x3089705f0a167421 */ /* 0x000fe40000000000 */
[----:B------:R-:W0:Y:S04]  /*0890*/  LDS R10, [R25+0x8] ;  /* 0x00000800190a7984 */ /* 0x000e280000000800 */
[----:B------:R-:W-:Y:S01]  /*08a0*/  @P1 FMUL R21, R21, 0.25 ;  /* 0x3e80000015151820 */ /* 0x000fe20000400000 */
[----:B------:R-:W5:Y:S05]  /*08b0*/  MUFU.SQRT R22, R22 ;  /* 0x0000001600167308 */ /* 0x000f6a0000002000 */
[----:B------:R-:W-:-:S03]  /*08c0*/  @P2 FMUL R24, R24, 0.25 ;  /* 0x3e80000018182820 */ /* 0x000fc60000400000 */
[----:B------:R-:W1:Y:S01]  /*08d0*/  MUFU.RCP R21, R21 ;  /* 0x0000001500157308 */ /* 0x000e620000001000 */
[----:B--2---:R-:W-:Y:S01]  /*08e0*/  @P1 FMUL R8, R8, 0.25 ;  /* 0x3e80000008081820 */ /* 0x004fe20000400000 */
[----:B------:R-:W-:Y:S02]  /*08f0*/  FADD R26, R11, 9.9999997171806853657e-10 ;  /* 0x3089705f0b1a7421 */ /* 0x000fe40000000000 */
[----:B------:R-:W2:Y:S04]  /*0900*/  LDS R11, [R25+0xc] ;  /* 0x00000c00190b7984 */ /* 0x000ea80000000800 */
[----:B------:R-:W3:Y:S01]  /*0910*/  MUFU.RCP R24, R24 ;  /* 0x0000001800187308 */ /* 0x000ee20000001000 */
[----:B-----5:R-:W-:Y:S01]  /*0920*/  FADD R27, R22, 1.00000001335143196e-10 ;  /* 0x2edbe6ff161b7421 */ /* 0x020fe20000000000 */
[----:B------:R-:W-:Y:S01]  /*0930*/  LOP3.LUT R22, R3, 0x400, RZ, 0xfc, !PT ;  /* 0x0000040003167812 */ /* 0x000fe200078efcff */
[----:B-1----:R-:W-:Y:S01]  /*0940*/  FMUL R8, R21, R8 ;  /* 0x0000000815087220 */ /* 0x002fe20000400000 */
[----:B------:R-:W-:-:S04]  /*0950*/  @P2 FMUL R9, R9, 0.25 ;  /* 0x3e80000009092820 */ /* 0x000fc80000400000 */
[----:B------:R-:W1:Y:S01]  /*0960*/  MUFU.SQRT R21, R26 ;  /* 0x0000001a00157308 */ /* 0x000e620000002000 */
[----:B------:R-:W-:Y:S02]  /*0970*/  SHF.R.U32.HI R22, RZ, 0x2, R22 ;  /* 0x00000002ff167819 */ /* 0x000fe40000011616 */
[----:B------:R-:W-:Y:S01]  /*0980*/  FSETP.GT.AND P1, PT, R27, 8.50705917302346158658e+37, PT ;  /* 0x7e8000001b00780b */ /* 0x000fe20003f24000 */
[----:B---3--:R-:W-:Y:S01]  /*0990*/  FMUL R9, R24, R9 ;  /* 0x0000000918097220 */ /* 0x008fe20000400000 */
[----:B------:R-:W-:-:S05]  /*09a0*/  LOP3.LUT R24, R22, 0x1fc, RZ, 0xc0, !PT ;  /* 0x000001fc16187812 */ /* 0x000fca00078ec0ff */
[----:B------:R-:W-:Y:S02]  /*09b0*/  VIADD R24, R24, UR4 ;  /* 0x0000000418187c36 */ /* 0x000fe40008000000 */
[----:B-1----:R-:W-:-:S04]  /*09c0*/  FADD R22, R21, 1.00000001335143196e-10 ;  /* 0x2edbe6ff15167421 */ /* 0x002fc80000000000 */
[----:B------:R-:W-:Y:S01]  /*09d0*/  @P1 FMUL R27, R27, 0.25 ;  /* 0x3e8000001b1b1820 */ /* 0x000fe20000400000 */
[----:B------:R-:W-:Y:S01]  /*09e0*/  LEA R21, R3, R24, 0x2 ;  /* 0x0000001803157211 */ /* 0x000fe200078e10ff */
[----:B------:R-:W-:-:S04]  /*09f0*/  FADD R24, R13, 9.9999997171806853657e-10 ;  /* 0x3089705f0d187421 */ /* 0x000fc80000000000 */
[----:B------:R-:W1:Y:S01]  /*0a00*/  MUFU.RCP R27, R27 ;  /* 0x0000001b001b7308 */ /* 0x000e620000001000 */
[----:B------:R-:W-:Y:S01]  /*0a10*/  FSETP.GT.AND P2, PT, R22, 8.50705917302346158658e+37, PT ;  /* 0x7e8000001600780b */ /* 0x000fe20003f44000 */
[----:B------:R-:W3:Y:S06]  /*0a20*/  LDS R13, [R21+0x1004] ;  /* 0x00100400150d7984 */ /* 0x000eec0000000800 */
[----:B------:R-:W5:Y:S01]  /*0a30*/  MUFU.SQRT R24, R24 ;  /* 0x0000001800187308 */ /* 0x000f620000002000 */
[----:B0-----:R-:W-:-:S05]  /*0a40*/  @P1 FMUL R10, R10, 0.25 ;  /* 0x3e8000000a0a1820 */ /* 0x001fca0000400000 */
[----:B------:R-:W-:Y:S01]  /*0a50*/  @P2 FMUL R22, R22, 0.25 ;  /* 0x3e80000016162820 */ /* 0x000fe20000400000 */
[----:B-1----:R-:W-:Y:S01]  /*0a60*/  FMUL R10, R27, R10 ;  /* 0x0000000a1b0a7220 */ /* 0x002fe20000400000 */
[----:B--2---:R-:W-:Y:S01]  /*0a70*/  @P2 FMUL R11, R11, 0.25 ;  /* 0x3e8000000b0b2820 */ /* 0x004fe20000400000 */
[----:B------:R-:W-:Y:S02]  /*0a80*/  FADD R28, R12, 9.9999997171806853657e-10 ;  /* 0x3089705f0c1c7421 */ /* 0x000fe40000000000 */
[----:B------:R-:W0:Y:S01]  /*0a90*/  LDS R12, [R21+0x1000] ;  /* 0x00100000150c7984 */ /* 0x000e220000000800 */
[----:B-----5:R-:W-:Y:S01]  /*0aa0*/  FADD R27, R24, 1.00000001335143196e-10 ;  /* 0x2edbe6ff181b7421 */ /* 0x020fe20000000000 */
[----:B------:R-:W1:Y:S04]  /*0ab0*/  MUFU.RCP R22, R22 ;  /* 0x0000001600167308 */ /* 0x000e680000001000 */
[----:B------:R-:W-:-:S04]  /*0ac0*/  FSETP.GT.AND P2, PT, R27, 8.50705917302346158658e+37, PT ;  /* 0x7e8000001b00780b */ /* 0x000fc80003f44000 */
[----:B------:R-:W2:Y:S09]  /*0ad0*/  MUFU.SQRT R28, R28 ;  /* 0x0000001c001c7308 */ /* 0x000eb20000002000 */
[----:B------:R-:W-:Y:S01]  /*0ae0*/  @P2 FMUL R27, R27, 0.25 ;  /* 0x3e8000001b1b2820 */ /* 0x000fe20000400000 */
[----:B-1----:R-:W-:-:S03]  /*0af0*/  FMUL R11, R22, R11 ;  /* 0x0000000b160b7220 */ /* 0x002fc60000400000 */
[----:B------:R-:W1:Y:S01]  /*0b00*/  MUFU.RCP R22, R27 ;  /* 0x0000001b00167308 */ /* 0x000e620000001000 */
[----:B--2---:R-:W-:Y:S01]  /*0b10*/  FADD R26, R28, 1.00000001335143196e-10 ;  /* 0x2edbe6ff1c1a7421 */ /* 0x004fe20000000000 */
[----:B------:R-:W-:Y:S01]  /*0b20*/  FADD R25, R14, 9.9999997171806853657e-10 ;  /* 0x3089705f0e197421 */ /* 0x000fe20000000000 */
[----:B---3--:R-:W-:Y:S01]  /*0b30*/  @P2 FMUL R13, R13, 0.25 ;  /* 0x3e8000000d0d2820 */ /* 0x008fe20000400000 */
[----:B------:R-:W2:Y:S02]  /*0b40*/  LDS R14, [R21+0x1008] ;  /* 0x00100800150e7984 */ /* 0x000ea40000000800 */
[----:B------:R-:W-:Y:S02]  /*0b50*/  FSETP.GT.AND P1, PT, R26, 8.50705917302346158658e+37, PT ;  /* 0x7e8000001a00780b */ /* 0x000fe40003f24000 */
[----:B------:R-:W3:Y:S01]  /*0b60*/  MUFU.SQRT R25, R25 ;  /* 0x0000001900197308 */ /* 0x000ee20000002000 */
[----:B-1----:R-:W-:Y:S01]  /*0b70*/  FMUL R13, R22, R13 ;  /* 0x0000000d160d7220 */ /* 0x002fe20000400000 */
[----:B------:R-:W-:Y:S01]  /*0b80*/  LOP3.LUT R22, R3, 0x800, RZ, 0xfc, !PT ;  /* 0x0000080003167812 */ /* 0x000fe200078efcff */
[----:B----4-:R-:W-:-:S03]  /*0b90*/  FADD R4, R4, 9.9999997171806853657e-10 ;  /* 0x3089705f04047421 */ /* 0x010fc60000000000 */
[----:B------:R-:W-:-:S05]  /*0ba0*/  SHF.R.U32.HI R22, RZ, 0x2, R22 ;  /* 0x00000002ff167819 */ /* 0x000fca0000011616 */
[----:B------:R-:W-:Y:S01]  /*0bb0*/  @P1 FMUL R26, R26, 0.25 ;  /* 0x3e8000001a1a1820 */ /* 0x000fe20000400000 */
[----:B------:R-:W-:Y:S01]  /*0bc0*/  FADD R15, R15, 9.9999997171806853657e-10 ;  /* 0x3089705f0f0f7421 */ /* 0x000fe20000000000 */
[----:B------:R-:W-:Y:S02]  /*0bd0*/  LOP3.LUT R22, R22, 0x2fc, RZ, 0xc0, !PT ;  /* 0x000002fc16167812 */ /* 0x000fe400078ec0ff */
[----:B------:R1:W4:Y:S01]  /*0be0*/  MUFU.RCP R29, R26 ;  /* 0x0000001a001d7308 */ /* 0x0003220000001000 */
[----:B---3--:R-:W-:Y:S01]  /*0bf0*/  FADD R24, R25, 1.00000001335143196e-10 ;  /* 0x2edbe6ff19187421 */ /* 0x008fe20000000000 */
[----:B------:R-:W-:Y:S01]  /*0c00*/  IADD3 R22, R22, UR4, RZ ;  /* 0x0000000416167c10 */ /* 0x000fe2000fffe0ff */
[----:B0-----:R-:W-:-:S05]  /*0c10*/  @P1 FMUL R12, R12, 0.25 ;  /* 0x3e8000000c0c1820 */ /* 0x001fca0000400000 */
[----:B------:R-:W0:Y:S01]  /*0c20*/  MUFU.SQRT R4, R4 ;  /* 0x0000000400047308 */ /* 0x000e220000002000 */
[----:B------:R-:W-:Y:S01]  /*0c30*/  FSETP.GT.AND P1, PT, R24, 8.50705917302346158658e+37, PT ;  /* 0x7e8000001800780b */ /* 0x000fe20003f24000 */
[----:B------:R-:W-:-:S05]  /*0c40*/  IMAD R22, R3, 0x4, R22 ;  /* 0x0000000403167824 */ /* 0x000fca00078e0216 */
[----:B-1----:R-:W1:Y:S01]  /*0c50*/  LDS R26, [R22+0x2000] ;  /* 0x00200000161a7984 */ /* 0x002e620000000800 */
[----:B------:R-:W3:Y:S01]  /*0c60*/  MUFU.SQRT R15, R15 ;  /* 0x0000000f000f7308 */ /* 0x000ee20000002000 */
[----:B----4-:R-:W-:Y:S01]  /*0c70*/  FMUL R12, R29, R12 ;  /* 0x0000000c1d0c7220 */ /* 0x010fe20000400000 */
[----:B0-----:R-:W-:-:S04]  /*0c80*/  FADD R29, R4, 1.00000001335143196e-10 ;  /* 0x2edbe6ff041d7421 */ /* 0x001fc80000000000 */
[----:B------:R-:W-:Y:S01]  /*0c90*/  @P1 FMUL R24, R24, 0.25 ;  /* 0x3e80000018181820 */ /* 0x000fe20000400000 */
[----:B------:R-:W-:Y:S01]  /*0ca0*/  FSETP.GT.AND P2, PT, R29, 8.50705917302346158658e+37, PT ;  /* 0x7e8000001d00780b */ /* 0x000fe20003f44000 */
[----:B---3--:R-:W-:Y:S02]  /*0cb0*/  FADD R28, R15, 1.00000001335143196e-10 ;  /* 0x2edbe6ff0f1c7421 */ /* 0x008fe40000000000 */
[----:B------:R-:W0:Y:S01]  /*0cc0*/  LDS R15, [R21+0x100c] ;  /* 0x00100c00150f7984 */ /* 0x000e220000000800 */
[----:B------:R-:W3:Y:S01]  /*0cd0*/  MUFU.RCP R25, R24 ;  /* 0x0000001800197308 */ /* 0x000ee20000001000 */
[----:B--2---:R-:W-:Y:S01]  /*0ce0*/  @P1 FMUL R14, R14, 0.25 ;  /* 0x3e8000000e0e1820 */ /* 0x004fe20000400000 */
[----:B------:R-:W-:Y:S01]  /*0cf0*/  FSETP.GT.AND P1, PT, R28, 8.50705917302346158658e+37, PT ;  /* 0x7e8000001c00780b */ /* 0x000fe20003f24000 */
[----:B------:R-:W-:Y:S02]  /*0d00*/  FADD R27, R5, 9.9999997171806853657e-10 ;  /* 0x3089705f051b7421 */ /* 0x000fe40000000000 */
[----:B------:R-:W2:Y:S04]  /*0d10*/  LDS R5, [R22+0x2004] ;  /* 0x0020040016057984 */ /* 0x000ea80000000800 */
[----:B------:R-:W-:Y:S01]  /*0d20*/  @P2 FMUL R29, R29, 0.25 ;  /* 0x3e8000001d1d2820 */ /* 0x000fe20000400000 */
[----:B------:R-:W-:Y:S01]  /*0d30*/  MUFU.SQRT R27, R27 ;  /* 0x0000001b001b7308 */ /* 0x000fe20000002000 */
[----:B---3--:R-:W-:-:S02]  /*0d40*/  FMUL R14, R25, R14 ;  /* 0x0000000e190e7220 */ /* 0x008fc40000400000 */
[----:B------:R-:W3:Y:S05]  /*0d50*/  LDC.64 R24, c[0x0][0x220] ;  /* 0x00008800ff187b82 */ /* 0x000eea0000000a00 */
[----:B------:R-:W4:Y:S01]  /*0d60*/  MUFU.RCP R29, R29 ;  /* 0x0000001d001d7308 */ /* 0x000f220000001000 */
[----:B------:R-:W-:Y:S01]  /*0d70*/  @P1 FMUL R28, R28, 0.25 ;  /* 0x3e8000001c1c1820 */ /* 0x000fe20000400000 */
[----:B-1----:R-:W-:-:S06]  /*0d80*/  @P2 FMUL R26, R26, 0.25 ;  /* 0x3e8000001a1a2820 */ /* 0x002fcc0000400000 */
[----:B------:R-:W1:Y:S01]  /*0d90*/  MUFU.RCP R28, R28 ;  /* 0x0000001c001c7308 */ /* 0x000e620000001000 */
[----:B----4-:R-:W-:Y:S01]  /*0da0*/  FMUL R4, R29, R26 ;  /* 0x0000001a1d047220 */ /* 0x010fe20000400000 */
[----:B------:R-:W-:Y:S01]  /*0db0*/  FADD R26, R27, 1.00000001335143196e-10 ;  /* 0x2edbe6ff1b1a7421 */ /* 0x000fe20000000000 */
[----:B0-----:R-:W-:-:S04]  /*0dc0*/  @P1 FMUL R15, R15, 0.25 ;  /* 0x3e8000000f0f1820 */ /* 0x001fc80000400000 */
[----:B------:R-:W-:Y:S01]  /*0dd0*/  FSETP.GT.AND P1, PT, R26, 8.50705917302346158658e+37, PT ;  /* 0x7e8000001a00780b */ /* 0x000fe20003f24000 */
[----:B---3--:R-:W-:-:S04]  /*0de0*/  IMAD.WIDE R20, R20, 0x4, R24 ;  /* 0x0000000414147825 */ /* 0x008fc800078e0218 */
[----:B-1----:R-:W-:Y:S01]  /*0df0*/  FMUL R15, R28, R15 ;  /* 0x0000000f1c0f7220 */ /* 0x002fe20000400000 */
[----:B------:R-:W-:Y:S01]  /*0e00*/  FADD R28, R6, 9.9999997171806853657e-10 ;  /* 0x3089705f061c7421 */ /* 0x000fe20000000000 */
[----:B------:R-:W-:Y:S01]  /*0e10*/  FADD R27, R7, 9.9999997171806853657e-10 ;  /* 0x3089705f071b7421 */ /* 0x000fe20000000000 */
[----:B------:R-:W-:Y:S01]  /*0e20*/  LOP3.LUT R6, R3, 0xc00, RZ, 0xfc, !PT ;  /* 0x00000c0003067812 */ /* 0x000fe200078efcff */
[----:B------:R-:W-:Y:S01]  /*0e30*/  FADD R16, R16, 9.9999997171806853657e-10 ;  /* 0x3089705f10107421 */ /* 0x000fe20000000000 */
[----:B------:R0:W-:Y:S02]  /*0e40*/  @!P0 STG.E.128 desc[UR6][R20.64], R8 ;  /* 0x0000000814008986 */ /* 0x0001e4000c101d06 */
[----:B------:R-:W1:Y:S01]  /*0e50*/  MUFU.SQRT R28, R28 ;  /* 0x0000001c001c7308 */ /* 0x000e620000002000 */
[----:B------:R-:W-:Y:S01]  /*0e60*/  FADD R7, R17, 9.9999997171806853657e-10 ;  /* 0x3089705f11077421 */ /* 0x000fe20000000000 */
[----:B------:R-:W-:Y:S01]  /*0e70*/  LDS R9, [R22+0x200c] ;  /* 0x00200c0016097984 */ /* 0x000fe20000000800 */
[----:B------:R-:W-:-:S05]  /*0e80*/  @P1 FMUL R26, R26, 0.25 ;  /* 0x3e8000001a1a1820 */ /* 0x000fca0000400000 */
[----:B------:R-:W3:Y:S01]  /*0e90*/  MUFU.SQRT R27, R27 ;  /* 0x0000001b001b7308 */ /* 0x000ee20000002000 */
[----:B0-----:R-:W-:Y:S01]  /*0ea0*/  SHF.R.U32.HI R8, RZ, 0x2, R6 ;  /* 0x00000002ff087819 */ /* 0x001fe20000011606 */
[----:B------:R-:W-:-:S06]  /*0eb0*/  FADD R10, R18, 9.9999997171806853657e-10 ;  /* 0x3089705f120a7421 */ /* 0x000fcc0000000000 */
[----:B------:R-:W0:Y:S01]  /*0ec0*/  MUFU.SQRT R16, R16 ;  /* 0x0000001000107308 */ /* 0x000e220000002000 */
[----:B------:R-:W-:Y:S01]  /*0ed0*/  FADD R20, R19, 9.9999997171806853657e-10 ;  /* 0x3089705f13147421 */ /* 0x000fe20000000000 */
[----:B------:R-:W-:-:S04]  /*0ee0*/  LOP3.LUT R8, R8, 0x3fc, RZ, 0xc0, !PT ;  /* 0x000003fc08087812 */ /* 0x000fc800078ec0ff */
[----:B------:R-:W-:Y:S02]  /*0ef0*/  IADD3 R18, R8, UR4, RZ ;  /* 0x0000000408127c10 */ /* 0x000fe4000fffe0ff */
[----:B------:R-:W4:Y:S01]  /*0f00*/  MUFU.SQRT R10, R10 ;  /* 0x0000000a000a7308 */ /* 0x000f220000002000 */
[----:B------:R4:W5:Y:S01]  /*0f10*/  LDS R8, [R22+0x2008] ;  /* 0x0020080016087984 */ /* 0x0009620000000800 */
[----:B------:R-:W-:-:S06]  /*0f20*/  LEA R11, R3, R18, 0x2 ;  /* 0x00000012030b7211 */ /* 0x000fcc00078e10ff */
[----:B------:R-:W2:Y:S01]  /*0f30*/  MUFU.RCP R26, R26 ;  /* 0x0000001a001a7308 */ /* 0x000ea20000001000 */
[----:B-1----:R-:W-:Y:S01]  /*0f40*/  FADD R6, R28, 1.00000001335143196e-10 ;  /* 0x2edbe6ff1c067421 */ /* 0x002fe20000000000 */
[----:B---3--:R-:W-:-:S06]  /*0f50*/  FADD R27, R27, 1.00000001335143196e-10 ;  /* 0x2edbe6ff1b1b7421 */ /* 0x008fcc0000000000 */
[----:B------:R-:W1:Y:S01]  /*0f60*/  MUFU.SQRT R7, R7 ;  /* 0x0000000700077308 */ /* 0x000e620000002000 */
[----:B0-----:R-:W-:Y:S01]  /*0f70*/  FADD R21, R16, 1.00000001335143196e-10 ;  /* 0x2edbe6ff10157421 */ /* 0x001fe20000000000 */
[----:B------:R-:W-:Y:S06]  /*0f80*/  LDS R17, [R11+0x3004] ;  /* 0x003004000b117984 */ /* 0x000fec0000000800 */
[----:B------:R-:W0:Y:S01]  /*0f90*/  MUFU.SQRT R20, R20 ;  /* 0x0000001400147308 */ /* 0x000e220000002000 */
[----:B------:R-:W3:Y:S01]  /*0fa0*/  LDS R16, [R11+0x3000] ;  /* 0x003000000b107984 */ /* 0x000ee20000000800 */
[----:B--2---:R-:W-:Y:S01]  /*0fb0*/  @P1 FMUL R5, R5, 0.25 ;  /* 0x3e80000005051820 */ /* 0x004fe20000400000 */
[----:B------:R-:W-:-:S02]  /*0fc0*/  FSETP.GT.AND P1, PT, R6, 8.50705917302346158658e+37, PT ;  /* 0x7e8000000600780b */ /* 0x000fc40003f24000 */
[----:B------:R-:W2:Y:S01]  /*0fd0*/  LDS R18, [R11+0x3008] ;  /* 0x003008000b127984 */ /* 0x000ea20000000800 */
[----:B------:R-:W-:-:S03]  /*0fe0*/  FSETP.GT.AND P2, PT, R27, 8.50705917302346158658e+37, PT ;  /* 0x7e8000001b00780b */ /* 0x000fc60003f44000 */
[----:B------:R2:W2:Y:S01]  /*0ff0*/  LDS R19, [R11+0x300c] ;  /* 0x00300c000b137984 */ /* 0x0004a20000000800 */
[----:B----4-:R-:W-:Y:S01]  /*1000*/  FADD R22, R10, 1.00000001335143196e-10 ;  /* 0x2edbe6ff0a167421 */ /* 0x010fe20000000000 */
[----:B------:R-:W-:Y:S01]  /*1010*/  FMUL R5, R26, R5 ;  /* 0x000000051a057220 */ /* 0x000fe20000400000 */
[----:B-1----:R-:W-:Y:S01]  /*1020*/  FADD R26, R7, 1.00000001335143196e-10 ;  /* 0x2edbe6ff071a7421 */ /* 0x002fe20000000000 */
[----:B0-----:R-:W-:Y:S01]  /*1030*/  FADD R10, R20, 1.00000001335143196e-10 ;  /* 0x2edbe6ff140a7421 */ /* 0x001fe20000000000 */
[----:B------:R-:W-:-:S03]  /*1040*/  FSETP.GT.AND P3, PT, R21, 8.50705917302346158658e+37, PT ;  /* 0x7e8000001500780b */ /* 0x000fc60003f64000 */
[----:B------:R-:W-:Y:S02]  /*1050*/  FSETP.GT.AND P4, PT, R26, 8.50705917302346158658e+37, PT ;  /* 0x7e8000001a00780b */ /* 0x000fe40003f84000 */
[----:B------:R-:W-:Y:S02]  /*1060*/  FSETP.GT.AND P6, PT, R10, 8.50705917302346158658e+37, PT ;  /* 0x7e8000000a00780b */ /* 0x000fe40003fc4000 */
[----:B------:R-:W-:Y:S01]  /*1070*/  FSETP.GT.AND P5, PT, R22, 8.50705917302346158658e+37, PT ;  /* 0x7e8000001600780b */ /* 0x000fe20003fa4000 */
[----:B------:R-:W-:Y:S01]  /*1080*/  @P1 FMUL R6, R6, 0.25 ;  /* 0x3e80000006061820 */ /* 0x000fe20000400000 */
[----:B------:R-:W-:-:S03]  /*1090*/  @P2 FMUL R27, R27, 0.25 ;  /* 0x3e8000001b1b2820 */ /* 0x000fc60000400000 */
[----:B------:R-:W0:Y:S01]  /*10a0*/  MUFU.RCP R3, R6 ;  /* 0x0000000600037308 */ /* 0x000e220000001000 */
[----:B------:R-:W-:-:S07]  /*10b0*/  @P3 FMUL R21, R21, 0.25 ;  /* 0x3e80000015153820 */ /* 0x000fce0000400000 */
[----:B------:R-:W1:Y:S01]  /*10c0*/  MUFU.RCP R28, R27 ;  /* 0x0000001b001c7308 */ /* 0x000e620000001000 */
[----:B------:R-:W-:Y:S01]  /*10d0*/  @P6 FMUL R10, R10, 0.25 ;  /* 0x3e8000000a0a6820 */ /* 0x000fe20000400000 */
[----:B------:R-:W-:Y:S01]  /*10e0*/  @P4 FMUL R26, R26, 0.25 ;  /* 0x3e8000001a1a4820 */ /* 0x000fe20000400000 */
[----:B------:R-:W-:Y:S01]  /*10f0*/  @P5 FMUL R22, R22, 0.25 ;  /* 0x3e80000016165820 */ /* 0x000fe20000400000 */
[----:B-----5:R-:W-:Y:S01]  /*1100*/  @P1 FMUL R8, R8, 0.25 ;  /* 0x3e80000008081820 */ /* 0x020fe20000400000 */
[----:B------:R-:W-:-:S03]  /*1110*/  @P2 FMUL R9, R9, 0.25 ;  /* 0x3e80000009092820 */ /* 0x000fc60000400000 */
[----:B------:R-:W4:Y:S01]  /*1120*/  MUFU.RCP R21, R21 ;  /* 0x0000001500157308 */ /* 0x000f220000001000 */
[----:B0-----:R-:W-:-:S07]  /*1130*/  FMUL R6, R3, R8 ;  /* 0x0000000803067220 */ /* 0x001fce0000400000 */
[----:B------:R-:W0:Y:S01]  /*1140*/  MUFU.RCP R20, R26 ;  /* 0x0000001a00147308 */ /* 0x000e220000001000 */
[----:B-1----:R-:W-:Y:S01]  /*1150*/  FMUL R7, R28, R9 ;  /* 0x000000091c077220 */ /* 0x002fe20000400000 */
[----:B------:R-:W-:-:S06]  /*1160*/  IMAD.WIDE R8, R0, 0x4, R24 ;  /* 0x0000000400087825 */ /* 0x000fcc00078e0218 */
[----:B--2---:R-:W1:Y:S01]  /*1170*/  MUFU.RCP R11, R22 ;  /* 0x00000016000b7308 */ /* 0x004e620000001000 */
[----:B------:R-:W-:-:S07]  /*1180*/  IMAD.WIDE R2, R2, 0x4, R24 ;  /* 0x0000000402027825 */ /* 0x000fce00078e0218 */
[----:B------:R-:W2:Y:S01]  /*1190*/  MUFU.RCP R10, R10 ;  /* 0x0000000a000a7308 */ /* 0x000ea20000001000 */
[----:B------:R5:W-:Y:S01]  /*11a0*/  @!P0 STG.E.128 desc[UR6][R8.64], R12 ;  /* 0x0000000c08008986 */ /* 0x000be2000c101d06 */
[----:B---3--:R-:W-:Y:S01]  /*11b0*/  @P3 FMUL R16, R16, 0.25 ;  /* 0x3e80000010103820 */ /* 0x008fe20000400000 */
[----:B------:R-:W-:Y:S01]  /*11c0*/  @P4 FMUL R17, R17, 0.25 ;  /* 0x3e80000011114820 */ /* 0x000fe20000400000 */
[----:B------:R-:W-:Y:S01]  /*11d0*/  @P5 FMUL R18, R18, 0.25 ;  /* 0x3e80000012125820 */ /* 0x000fe20000400000 */
[----:B------:R-:W-:Y:S01]  /*11e0*/  @P6 FMUL R19, R19, 0.25 ;  /* 0x3e80000013136820 */ /* 0x000fe20000400000 */
[----:B------:R3:W-:Y:S01]  /*11f0*/  @!P0 STG.E.128 desc[UR6][R2.64], R4 ;  /* 0x0000000402008986 */ /* 0x0007e2000c101d06 */
[----:B------:R-:W-:-:S04]  /*1200*/  IMAD.WIDE R24, R23, 0x4, R24 ;  /* 0x0000000417187825 */ /* 0x000fc800078e0218 */
[----:B----4-:R-:W-:Y:S01]  /*1210*/  FMUL R16, R21, R16 ;  /* 0x0000001015107220 */ /* 0x010fe20000400000 */
[----:B0-----:R-:W-:Y:S01]  /*1220*/  FMUL R17, R20, R17 ;  /* 0x0000001114117220 */ /* 0x001fe20000400000 */
[----:B-1----:R-:W-:Y:S01]  /*1230*/  FMUL R18, R11, R18 ;  /* 0x000000120b127220 */ /* 0x002fe20000400000 */
[----:B--2---:R-:W-:Y:S01]  /*1240*/  FMUL R19, R10, R19 ;  /* 0x000000130a137220 */ /* 0x004fe20000400000 */
[----:B-----5:R-:W-:Y:S06]  /*1250*/  @P0 EXIT ;  /* 0x000000000000094d */ /* 0x020fec0003800000 */
[----:B------:R-:W-:Y:S01]  /*1260*/  STG.E.128 desc[UR6][R24.64], R16 ;  /* 0x0000001018007986 */ /* 0x000fe2000c101d06 */
[----:B------:R-:W-:Y:S05]  /*1270*/  EXIT ;  /* 0x000000000000794d */ /* 0x000fea0003800000 */
.L_x_0:
[----:B------:R-:W-:-:S00]  /*1280*/  BRA `(.L_x_0) ;  /* 0xfffffffc00fc7947 */ /* 0x000fc0000383ffff */
[----:B------:R-:W-:-:S00]  /*1290*/  NOP ;  /* 0x0000000000007918 */ /* 0x000fc00000000000 */
        /* <DEDUP_REMOVED lines=14> */
.L_x_1:


//--------------------- .nv.global.init           --------------------------
	.section	.nv.global.init,"aw",@progbits
.nv.global.init:
	.type		_$_str,@object
	.size		_$_str,(_$_str_$_2 - _$_str)
_$_str:
        /*0000*/ 	.byte	0x5f, 0x5f, 0x43, 0x55, 0x44, 0x41, 0x5f, 0x46, 0x54, 0x5a, 0x00
	.type		_$_str_$_2,@object
	.size		_$_str_$_2,(.L_1 - _$_str_$_2)
_$_str_$_2:
        /*000b*/ 	.byte	0x5f, 0x5f, 0x43, 0x55, 0x44, 0x41, 0x5f, 0x50, 0x52, 0x45, 0x43, 0x5f, 0x53, 0x51, 0x52, 0x54
        /*001b*/ 	.byte	0x00
.L_1:


//--------------------- .nv.shared.triton_poi_fused_add_div_sqrt_18 --------------------------
	.section	.nv.shared.triton_poi_fused_add_div_sqrt_18,"aw",@nobits
	.sectionflags	@""
	.align	16
	.zero		1024


//--------------------- .nv.constant0.triton_poi_fused_add_div_sqrt_18 --------------------------
	.section	.nv.constant0.triton_poi_fused_add_div_sqrt_18,"a",@progbits
	.sectionflags	@""
	.align	4
.nv.constant0.triton_poi_fused_add_div_sqrt_18:
	.zero		560
